//
// Generated by NVIDIA NVVM Compiler
//
// Compiler Build ID: CL-36424714
// Cuda compilation tools, release 13.0, V13.0.88
// Based on NVVM 20.0.0
//

.version 9.0
.target sm_100
.address_size 64

	// .globl	_Z27threadCounting_atomicGlobalPi

.visible .entry _Z27threadCounting_atomicGlobalPi(
	.param .u64 .ptr .align 1 _Z27threadCounting_atomicGlobalPi_param_0
)
{
	.reg .b32 	%r<2>;
	.reg .b64 	%rd<3>;

	ld.param.u64 	%rd1, [_Z27threadCounting_atomicGlobalPi_param_0];
	cvta.to.global.u64 	%rd2, %rd1;
	atom.global.add.u32 	%r1, [%rd2], 1;
	ret;

}


// ===== COMPILED SASS (sm_100) =====

	.target	sm_100

	.elftype	@"ET_EXEC"


//--------------------- .note.nv.tkinfo           --------------------------
	.section	.note.nv.tkinfo,"",@"SHT_NOTE"
	.sectionflags	@"SHF_NOTE_NV_TKINFO"
	.tkinfo
        /*0018*/ 	.word	0x00000002
        /*0030*/ 	.string	""
        /*0030*/ 	.string	"ptxas"
        /*0030*/ 	.string	"Cuda compilation tools, release 13.0, V13.0.88"
        /*0030*/ 	.string	"Build cuda_13.0.r13.0/compiler.36424714_0"
        /*0030*/ 	.string	"-arch sm_100 -m 64 "



//--------------------- .note.nv.cuinfo           --------------------------
	.section	.note.nv.cuinfo,"",@"SHT_NOTE"
	.sectionflags	@"SHF_NOTE_NV_CUINFO"
        /*0018*/ 	.short	0x0002
        /*001a*/ 	.short	0x0064
        /*001c*/ 	.short	0x0082
	.zero		2


//--------------------- .nv.info                  --------------------------
	.section	.nv.info,"",@"SHT_CUDA_INFO"
	.align	4


	//----- nvinfo : EIATTR_REGCOUNT
	.align		4
        /*0000*/ 	.byte	0x04, 0x2f
        /*0002*/ 	.short	(.L_1 - .L_0)
	.align		4
.L_0:
        /*0004*/ 	.word	index@(_Z27threadCounting_atomicGlobalPi)
        /*0008*/ 	.word	0x00000008


	//----- nvinfo : EIATTR_FRAME_SIZE
	.align		4
.L_1:
        /*000c*/ 	.byte	0x04, 0x11
        /*000e*/ 	.short	(.L_3 - .L_2)
	.align		4
.L_2:
        /*0010*/ 	.word	index@(_Z27threadCounting_atomicGlobalPi)
        /*0014*/ 	.word	0x00000000


	//----- nvinfo : EIATTR_MIN_STACK_SIZE
	.align		4
.L_3:
        /*0018*/ 	.byte	0x04, 0x12
        /*001a*/ 	.short	(.L_5 - .L_4)
	.align		4
.L_4:
        /*001c*/ 	.word	index@(_Z27threadCounting_atomicGlobalPi)
        /*0020*/ 	.word	0x00000000
.L_5:


//--------------------- .nv.compat                --------------------------
	.section	.nv.compat,"",@"SHT_CUDA_COMPAT_INFO"
	.align	4
        /*0000*/ 	.byte	0x02, 0x09, 0x00, 0x00, 0x02, 0x02, 0x01, 0x00, 0x02, 0x05, 0x05, 0x00, 0x03, 0x07, 0x01, 0x01
        /*0010*/ 	.byte	0x02, 0x03, 0x00, 0x00, 0x02, 0x06, 0x01, 0x00, 0x04, 0x0b, 0x08, 0x00, 0x09, 0x00, 0x00, 0x00
        /*0020*/ 	.byte	0x00, 0x00, 0x00, 0x00


//--------------------- .nv.info._Z27threadCounting_atomicGlobalPi --------------------------
	.section	.nv.info._Z27threadCounting_atomicGlobalPi,"",@"SHT_CUDA_INFO"
	.sectionflags	@""
	.align	4


	//----- nvinfo : EIATTR_CUDA_API_VERSION
	.align		4
        /*0000*/ 	.byte	0x04, 0x37
        /*0002*/ 	.short	(.L_7 - .L_6)
.L_6:
        /*0004*/ 	.word	0x00000082


	//----- nvinfo : EIATTR_KPARAM_INFO
	.align		4
.L_7:
        /*0008*/ 	.byte	0x04, 0x17
        /*000a*/ 	.short	(.L_9 - .L_8)
.L_8:
        /*000c*/ 	.word	0x00000000
        /*0010*/ 	.short	0x0000
        /*0012*/ 	.short	0x0000
        /*0014*/ 	.byte	0x00, 0xf5, 0x21, 0x00


	//----- nvinfo : EIATTR_SPARSE_MMA_MASK
	.align		4
.L_9:
        /*0018*/ 	.byte	0x03, 0x50
        /*001a*/ 	.short	0x0000


	//----- nvinfo : EIATTR_MAXREG_COUNT
	.align		4
        /*001c*/ 	.byte	0x03, 0x1b
        /*001e*/ 	.short	0x00ff


	//----- nvinfo : EIATTR_MERCURY_ISA_VERSION
	.align		4
        /*0020*/ 	.byte	0x03, 0x5f
        /*0022*/ 	.short	0x0101


	//----- nvinfo : EIATTR_INT_WARP_WIDE_INSTR_OFFSETS
	.align		4
        /*0024*/ 	.byte	0x04, 0x31
        /*0026*/ 	.short	(.L_11 - .L_10)


	//   ....[0]....
.L_10:
        /*0028*/ 	.word	0x00000030


	//----- nvinfo : EIATTR_VRC_CTA_INIT_COUNT
	.align		4
.L_11:
        /*002c*/ 	.byte	0x02, 0x4a
	.zero		1
	.zero		1


	//----- nvinfo : EIATTR_EXIT_INSTR_OFFSETS
	.align		4
        /*0030*/ 	.byte	0x04, 0x1c
        /*0032*/ 	.short	(.L_13 - .L_12)


	//   ....[0]....
.L_12:
        /*0034*/ 	.word	0x00000090


	//----- nvinfo : EIATTR_CBANK_PARAM_SIZE
	.align		4
.L_13:
        /*0038*/ 	.byte	0x03, 0x19
        /*003a*/ 	.short	0x0008


	//----- nvinfo : EIATTR_PARAM_CBANK
	.align		4
        /*003c*/ 	.byte	0x04, 0x0a
        /*003e*/ 	.short	(.L_15 - .L_14)
	.align		4
.L_14:
        /*0040*/ 	.word	index@(.nv.constant0._Z27threadCounting_atomicGlobalPi)
        /*0044*/ 	.short	0x0380
        /*0046*/ 	.short	0x0008


	//----- nvinfo : EIATTR_SW_WAR
	.align		4
.L_15:
        /*0048*/ 	.byte	0x04, 0x36
        /*004a*/ 	.short	(.L_17 - .L_16)
.L_16:
        /*004c*/ 	.word	0x00000008
.L_17:


//--------------------- .nv.callgraph             --------------------------
	.section	.nv.callgraph,"",@"SHT_CUDA_CALLGRAPH"
	.align	4
	.sectionentsize	8
	.align		4
        /*0000*/ 	.word	0x00000000
	.align		4
        /*0004*/ 	.word	0xffffffff
	.align		4
        /*0008*/ 	.word	0x00000000
	.align		4
        /*000c*/ 	.word	0xfffffffe
	.align		4
        /*0010*/ 	.word	0x00000000
	.align		4
        /*0014*/ 	.word	0xfffffffd
	.align		4
        /*0018*/ 	.word	0x00000000
	.align		4
        /*001c*/ 	.word	0xfffffffc


//--------------------- .text._Z27threadCounting_atomicGlobalPi --------------------------
	.section	.text._Z27threadCounting_atomicGlobalPi,"ax",@progbits
	.align	128
        .global         _Z27threadCounting_atomicGlobalPi
        .type           _Z27threadCounting_atomicGlobalPi,@function
        .size           _Z27threadCounting_atomicGlobalPi,(.L_x_1 - _Z27threadCounting_atomicGlobalPi)
        .other          _Z27threadCounting_atomicGlobalPi,@"STO_CUDA_ENTRY STV_DEFAULT"
_Z27threadCounting_atomicGlobalPi:
.text._Z27threadCounting_atomicGlobalPi:
[----:B------:R-:W-:Y:S01]  /*0000*/  LDC R1, c[0x0][0x37c] ;  /* 0x0000df00ff017b82 */ /* 0x000fe20000000800 */
[----:B------:R-:W0:Y:S07]  /*0010*/  S2R R0, SR_LANEID ;  /* 0x0000000000007919 */ /* 0x000e2e0000000000 */
[----:B------:R-:W1:Y:S01]  /*0020*/  LDC.64 R2, c[0x0][0x380] ;  /* 0x0000e000ff027b82 */ /* 0x000e620000000a00 */
[----:B------:R-:W-:Y:S01]  /*0030*/  VOTEU.ANY UR6, UPT, PT ;  /* 0x0000000000067886 */ /* 0x000fe200038e0100 */
[----:B------:R-:W1:Y:S01]  /*0040*/  LDCU.64 UR4, c[0x0][0x358] ;  /* 0x00006b00ff0477ac */ /* 0x000e620008000a00 */
[----:B------:R-:W1:Y:S01]  /*0050*/  POPC R5, UR6 ;  /* 0x0000000600057d09 */ /* 0x000e620008000000 */
[----:B------:R-:W-:-:S06]  /*0060*/  UFLO.U32 UR7, UR6 ;  /* 0x00000006000772bd */ /* 0x000fcc00080e0000 */
[----:B0-----:R-:W-:-:S13]  /*0070*/  ISETP.EQ.U32.AND P0, PT, R0, UR7, PT ;  /* 0x0000000700007c0c */ /* 0x001fda000bf02070 */
[----:B-1----:R-:W-:Y:S01]  /*0080*/  @P0 REDG.E.ADD.STRONG.GPU desc[UR4][R2.64], R5 ;  /* 0x000000050200098e */ /* 0x002fe2000c12e104 */
[----:B------:R-:W-:Y:S05]  /*0090*/  EXIT ;  /* 0x000000000000794d */ /* 0x000fea0003800000 */
.L_x_0:
[----:B------:R-:W-:-:S00]  /*00a0*/  BRA `(.L_x_0) ;  /* 0xfffffffc00fc7947 */ /* 0x000fc0000383ffff */
[----:B------:R-:W-:-:S00]  /*00b0*/  NOP ;  /* 0x0000000000007918 */ /* 0x000fc00000000000 */
        /* <DEDUP_REMOVED lines=12> */
.L_x_1:


//--------------------- .nv.shared.reserved.0     --------------------------
	.section	.nv.shared.reserved.0,"aw",@nobits
	.weak		__nv_reservedSMEM_offset_0_alias
	.size		__nv_reservedSMEM_offset_0_alias, 0, 64
	.other		__nv_reservedSMEM_offset_0_alias,@"STO_CUDA_RESERVED_SHARED STV_DEFAULT"
__nv_reservedSMEM_offset_0_alias:
	.zero		0
	.zero		64


//--------------------- .nv.constant0._Z27threadCounting_atomicGlobalPi --------------------------
	.section	.nv.constant0._Z27threadCounting_atomicGlobalPi,"a",@progbits
	.sectionflags	@""
	.align	4
.nv.constant0._Z27threadCounting_atomicGlobalPi:
	.zero		904


//--------------------- SYMBOLS --------------------------

	.type		.nv.reservedSmem.offset0,@object
	.size		.nv.reservedSmem.offset0,0x4
